	.headerflags	@"EF_CUDA_TEXMODE_UNIFIED EF_CUDA_64BIT_ADDRESS EF_CUDA_ACCELERATORS EF_CUDA_SM90 EF_CUDA_VIRTUAL_SM(EF_CUDA_SM90)"
	.elftype	@"ET_EXEC"


//--------------------- .nv.info                  --------------------------
	.section	.nv.info,"",@"SHT_CUDA_INFO"
	.align	4


	//----- nvinfo : EIATTR_REGCOUNT
	.align		4
        /*0000*/ 	.byte	0x04, 0x2f
        /*0002*/ 	.short	(.L_1 - .L_0)
	.align		4
.L_0:
        /*0004*/ 	.word	index@(triton_poi_fused_convolution_22)
        /*0008*/ 	.word	0x0000000e


	//----- nvinfo : EIATTR_MIN_STACK_SIZE
	.align		4
.L_1:
        /*000c*/ 	.byte	0x04, 0x12
        /*000e*/ 	.short	(.L_3 - .L_2)
	.align		4
.L_2:
        /*0010*/ 	.word	index@(triton_poi_fused_convolution_22)
        /*0014*/ 	.word	0x00000000


	//----- nvinfo : EIATTR_FRAME_SIZE
	.align		4
.L_3:
        /*0018*/ 	.byte	0x04, 0x11
        /*001a*/ 	.short	(.L_5 - .L_4)
	.align		4
.L_4:
        /*001c*/ 	.word	index@(triton_poi_fused_convolution_22)
        /*0020*/ 	.word	0x00000000


	//----- nvinfo : EIATTR_MIN_STACK_SIZE
	.align		4
.L_5:
        /*0024*/ 	.byte	0x04, 0x12
        /*0026*/ 	.short	(.L_7 - .L_6)
	.align		4
.L_6:
        /*0028*/ 	.word	index@(triton_poi_fused_convolution_22)
        /*002c*/ 	.word	0x00000000
.L_7:


//--------------------- .nv.info.triton_poi_fused_convolution_22 --------------------------
	.section	.nv.info.triton_poi_fused_convolution_22,"",@"SHT_CUDA_INFO"
	.sectionflags	@""
	.align	4


	//----- nvinfo : EIATTR_CUDA_API_VERSION
	.align		4
        /*0000*/ 	.byte	0x04, 0x37
        /*0002*/ 	.short	(.L_9 - .L_8)
.L_8:
        /*0004*/ 	.word	0x0000007c


	//----- nvinfo : EIATTR_KPARAM_INFO
	.align		4
.L_9:
        /*0008*/ 	.byte	0x04, 0x17
        /*000a*/ 	.short	(.L_11 - .L_10)
.L_10:
        /*000c*/ 	.word	0x00000000
        /*0010*/ 	.short	0x0002
        /*0012*/ 	.short	0x0010
        /*0014*/ 	.byte	0x00, 0xf0, 0x11, 0x00


	//----- nvinfo : EIATTR_KPARAM_INFO
	.align		4
.L_11:
        /*0018*/ 	.byte	0x04, 0x17
        /*001a*/ 	.short	(.L_13 - .L_12)
.L_12:
        /*001c*/ 	.word	0x00000000
        /*0020*/ 	.short	0x0001
        /*0022*/ 	.short	0x0008
        /*0024*/ 	.byte	0x00, 0xf4, 0x21, 0x00


	//----- nvinfo : EIATTR_KPARAM_INFO
	.align		4
.L_13:
        /*0028*/ 	.byte	0x04, 0x17
        /*002a*/ 	.short	(.L_15 - .L_14)
.L_14:
        /*002c*/ 	.word	0x00000000
        /*0030*/ 	.short	0x0000
        /*0032*/ 	.short	0x0000
        /*0034*/ 	.byte	0x00, 0xf4, 0x21, 0x00


	//----- nvinfo : EIATTR_SPARSE_MMA_MASK
	.align		4
.L_15:
        /*0038*/ 	.byte	0x03, 0x50
        /*003a*/ 	.short	0x0000


	//----- nvinfo : EIATTR_MAXREG_COUNT
	.align		4
        /*003c*/ 	.byte	0x03, 0x1b
        /*003e*/ 	.short	0x00ff


	//----- nvinfo : EIATTR_EXIT_INSTR_OFFSETS
	.align		4
        /*0040*/ 	.byte	0x04, 0x1c
        /*0042*/ 	.short	(.L_17 - .L_16)


	//   ....[0]....
.L_16:
        /*0044*/ 	.word	0x00000170


	//----- nvinfo : EIATTR_REQNTID
	.align		4
.L_17:
        /*0048*/ 	.byte	0x04, 0x10
        /*004a*/ 	.short	(.L_19 - .L_18)
.L_18:
        /*004c*/ 	.word	0x00000100
        /*0050*/ 	.word	0x00000001
        /*0054*/ 	.word	0x00000001


	//----- nvinfo : EIATTR_CBANK_PARAM_SIZE
	.align		4
.L_19:
        /*0058*/ 	.byte	0x03, 0x19
        /*005a*/ 	.short	0x0014


	//----- nvinfo : EIATTR_PARAM_CBANK
	.align		4
        /*005c*/ 	.byte	0x04, 0x0a
        /*005e*/ 	.short	(.L_21 - .L_20)
	.align		4
.L_20:
        /*0060*/ 	.word	index@(.nv.constant0.triton_poi_fused_convolution_22)
        /*0064*/ 	.short	0x0210
        /*0066*/ 	.short	0x0014


	//----- nvinfo : EIATTR_SW_WAR
	.align		4
.L_21:
        /*0068*/ 	.byte	0x04, 0x36
        /*006a*/ 	.short	(.L_23 - .L_22)
.L_22:
        /*006c*/ 	.word	0x00000008
.L_23:


//--------------------- .nv.callgraph             --------------------------
	.section	.nv.callgraph,"",@"SHT_CUDA_CALLGRAPH"
	.align	4
	.sectionentsize	8
	.align		4
        /*0000*/ 	.word	0x00000000
	.align		4
        /*0004*/ 	.word	0xffffffff
	.align		4
        /*0008*/ 	.word	0x00000000
	.align		4
        /*000c*/ 	.word	0xfffffffe
	.align		4
        /*0010*/ 	.word	0x00000000
	.align		4
        /*0014*/ 	.word	0xfffffffd
	.align		4
        /*0018*/ 	.word	0x00000000
	.align		4
        /*001c*/ 	.word	0xfffffffc


//--------------------- .text.triton_poi_fused_convolution_22 --------------------------
	.section	.text.triton_poi_fused_convolution_22,"ax",@progbits
	.align	128
        .global         triton_poi_fused_convolution_22
        .type           triton_poi_fused_convolution_22,@function
        .size           triton_poi_fused_convolution_22,(.L_x_1 - triton_poi_fused_convolution_22)
        .other          triton_poi_fused_convolution_22,@"STO_CUDA_ENTRY STV_DEFAULT"
triton_poi_fused_convolution_22:
.text.triton_poi_fused_convolution_22:
[----:B------:R-:W-:Y:S01]  /*0000*/  LDC R1, c[0x0][0x28] ;  /* 0x00000a00ff017b82 */ /* 0x000fe20000000800 */
[----:B------:R-:W1:Y:S07]  /*0010*/  S2R R0, SR_TID.X ;  /* 0x0000000000007919 */ /* 0x000e6e0000002100 */
[----:B------:R-:W2:Y:S01]  /*0020*/  LDC.64 R4, c[0x0][0x218] ;  /* 0x00008600ff047b82 */ /* 0x000ea20000000a00 */
[----:B------:R-:W-:Y:S01]  /*0030*/  ULDC.64 UR4, c[0x0][0x208] ;  /* 0x0000820000047ab9 */ /* 0x000fe20000000a00 */
[----:B------:R-:W3:Y:S06]  /*0040*/  S2R R7, SR_CTAID.X ;  /* 0x0000000000077919 */ /* 0x000eec0000002500 */
[----:B------:R-:W4:Y:S01]  /*0050*/  LDC.64 R2, c[0x0][0x210] ;  /* 0x00008400ff027b82 */ /* 0x000f220000000a00 */
[----:B-1----:R-:W-:-:S04]  /*0060*/  SHF.L.U32 R0, R0, 0x1, RZ ;  /* 0x0000000100007819 */ /* 0x002fc800000006ff */
[----:B------:R-:W-:-:S04]  /*0070*/  LOP3.LUT R0, R0, 0x1fe, RZ, 0xc0, !PT ;  /* 0x000001fe00007812 */ /* 0x000fc800078ec0ff */
[----:B---3--:R-:W-:-:S05]  /*0080*/  LEA R7, R7, R0, 0x9 ;  /* 0x0000000007077211 */ /* 0x008fca00078e48ff */
[----:B------:R-:W-:-:S04]  /*0090*/  IMAD.HI R0, R7, 0x78787879, RZ ;  /* 0x7878787907007827 */ /* 0x000fc800078e02ff */
[----:B----4-:R-:W-:Y:S01]  /*00a0*/  IMAD.WIDE R2, R7, 0x4, R2 ;  /* 0x0000000407027825 */ /* 0x010fe200078e0202 */
[----:B------:R-:W-:-:S04]  /*00b0*/  SHF.R.U32.HI R9, RZ, 0x1f, R0 ;  /* 0x0000001fff097819 */ /* 0x000fc80000011600 */
[----:B------:R-:W-:Y:S01]  /*00c0*/  LEA.HI.SX32 R9, R0, R9, 0x15 ;  /* 0x0000000900097211 */ /* 0x000fe200078faaff */
[----:B------:R-:W3:Y:S04]  /*00d0*/  LDG.E.64 R6, desc[UR4][R2.64] ;  /* 0x0000000402067981 */ /* 0x000ee8000c1e1b00 */
[----:B------:R-:W-:-:S05]  /*00e0*/  IMAD.HI R0, R9, 0x66666667, RZ ;  /* 0x6666666709007827 */ /* 0x000fca00078e02ff */
[----:B------:R-:W-:-:S04]  /*00f0*/  SHF.R.U32.HI R11, RZ, 0x1f, R0 ;  /* 0x0000001fff0b7819 */ /* 0x000fc80000011600 */
[----:B------:R-:W-:-:S05]  /*0100*/  LEA.HI.SX32 R0, R0, R11, 0x1a ;  /* 0x0000000b00007211 */ /* 0x000fca00078fd2ff */
[----:B------:R-:W-:-:S04]  /*0110*/  IMAD R9, R0, -0xa0, R9 ;  /* 0xffffff6000097824 */ /* 0x000fc800078e0209 */
[----:B--2---:R-:W-:-:S06]  /*0120*/  IMAD.WIDE R4, R9, 0x4, R4 ;  /* 0x0000000409047825 */ /* 0x004fcc00078e0204 */
[----:B------:R-:W3:Y:S02]  /*0130*/  LDG.E.EL R4, desc[UR4][R4.64] ;  /* 0x0000000404047981 */ /* 0x000ee4000c2e1900 */
[--C-:B---3--:R-:W-:Y:S01]  /*0140*/  FADD R6, R6, R4.reuse ;  /* 0x0000000406067221 */ /* 0x108fe20000000000 */
[----:B------:R-:W-:-:S05]  /*0150*/  FADD R7, R7, R4 ;  /* 0x0000000407077221 */ /* 0x000fca0000000000 */
[----:B------:R-:W-:Y:S01]  /*0160*/  STG.E.64 desc[UR4][R2.64], R6 ;  /* 0x0000000602007986 */ /* 0x000fe2000c101b04 */
[----:B------:R-:W-:Y:S05]  /*0170*/  EXIT ;  /* 0x000000000000794d */ /* 0x000fea0003800000 */
.L_x_0:
[----:B------:R-:W-:-:S00]  /*0180*/  BRA `(.L_x_0) ;  /* 0xfffffffc00fc7947 */ /* 0x000fc0000383ffff */
[----:B------:R-:W-:-:S00]  /*0190*/  NOP ;  /* 0x0000000000007918 */ /* 0x000fc00000000000 */
        /* <DEDUP_REMOVED lines=14> */
.L_x_1:


//--------------------- .nv.constant0.triton_poi_fused_convolution_22 --------------------------
	.section	.nv.constant0.triton_poi_fused_convolution_22,"a",@progbits
	.sectionflags	@""
	.align	4
.nv.constant0.triton_poi_fused_convolution_22:
	.zero		548
